	.headerflags	@"EF_CUDA_TEXMODE_UNIFIED EF_CUDA_64BIT_ADDRESS EF_CUDA_SM89 EF_CUDA_VIRTUAL_SM(EF_CUDA_SM89)"
	.elftype	@"ET_EXEC"


//--------------------- .nv.info                  --------------------------
	.section	.nv.info,"",@"SHT_CUDA_INFO"
	.align	4


	//----- nvinfo : EIATTR_REGCOUNT
	.align		4
        /*0000*/ 	.byte	0x04, 0x2f
        /*0002*/ 	.short	(.L_1 - .L_0)
	.align		4
.L_0:
        /*0004*/ 	.word	index@(triton_poi_fused_eye_3)
        /*0008*/ 	.word	0x0000000a


	//----- nvinfo : EIATTR_FRAME_SIZE
	.align		4
.L_1:
        /*000c*/ 	.byte	0x04, 0x11
        /*000e*/ 	.short	(.L_3 - .L_2)
	.align		4
.L_2:
        /*0010*/ 	.word	index@(triton_poi_fused_eye_3)
        /*0014*/ 	.word	0x00000000


	//----- nvinfo : EIATTR_MIN_STACK_SIZE
	.align		4
.L_3:
        /*0018*/ 	.byte	0x04, 0x12
        /*001a*/ 	.short	(.L_5 - .L_4)
	.align		4
.L_4:
        /*001c*/ 	.word	index@(triton_poi_fused_eye_3)
        /*0020*/ 	.word	0x00000000
.L_5:


//--------------------- .nv.info.triton_poi_fused_eye_3 --------------------------
	.section	.nv.info.triton_poi_fused_eye_3,"",@"SHT_CUDA_INFO"
	.sectionflags	@""
	.align	4


	//----- nvinfo : EIATTR_CUDA_API_VERSION
	.align		4
        /*0000*/ 	.byte	0x04, 0x37
        /*0002*/ 	.short	(.L_7 - .L_6)
.L_6:
        /*0004*/ 	.word	0x00000080


	//----- nvinfo : EIATTR_PARAM_CBANK
	.align		4
.L_7:
        /*0008*/ 	.byte	0x04, 0x0a
        /*000a*/ 	.short	(.L_9 - .L_8)
	.align		4
.L_8:
        /*000c*/ 	.word	index@(.nv.constant0.triton_poi_fused_eye_3)
        /*0010*/ 	.short	0x0160
        /*0012*/ 	.short	0x0018


	//----- nvinfo : EIATTR_CBANK_PARAM_SIZE
	.align		4
.L_9:
        /*0014*/ 	.byte	0x03, 0x19
        /*0016*/ 	.short	0x0018


	//----- nvinfo : EIATTR_KPARAM_INFO
	.align		4
        /*0018*/ 	.byte	0x04, 0x17
        /*001a*/ 	.short	(.L_11 - .L_10)
.L_10:
        /*001c*/ 	.word	0x00000000
        /*0020*/ 	.short	0x0002
        /*0022*/ 	.short	0x0010
        /*0024*/ 	.byte	0x00, 0xf4, 0x21, 0x00


	//----- nvinfo : EIATTR_KPARAM_INFO
	.align		4
.L_11:
        /*0028*/ 	.byte	0x04, 0x17
        /*002a*/ 	.short	(.L_13 - .L_12)
.L_12:
        /*002c*/ 	.word	0x00000000
        /*0030*/ 	.short	0x0001
        /*0032*/ 	.short	0x0008
        /*0034*/ 	.byte	0x00, 0xf0, 0x11, 0x00


	//----- nvinfo : EIATTR_KPARAM_INFO
	.align		4
.L_13:
        /*0038*/ 	.byte	0x04, 0x17
        /*003a*/ 	.short	(.L_15 - .L_14)
.L_14:
        /*003c*/ 	.word	0x00000000
        /*0040*/ 	.short	0x0000
        /*0042*/ 	.short	0x0000
        /*0044*/ 	.byte	0x00, 0xf4, 0x21, 0x00


	//----- nvinfo : EIATTR_MAXREG_COUNT
	.align		4
.L_15:
        /*0048*/ 	.byte	0x03, 0x1b
        /*004a*/ 	.short	0x00ff


	//----- nvinfo : EIATTR_EXIT_INSTR_OFFSETS
	.align		4
        /*004c*/ 	.byte	0x04, 0x1c
        /*004e*/ 	.short	(.L_17 - .L_16)


	//   ....[0]....
.L_16:
        /*0050*/ 	.word	0x00000180


	//----- nvinfo : EIATTR_REQNTID
	.align		4
.L_17:
        /*0054*/ 	.byte	0x04, 0x10
        /*0056*/ 	.short	(.L_19 - .L_18)
.L_18:
        /*0058*/ 	.word	0x00000080
        /*005c*/ 	.word	0x00000001
        /*0060*/ 	.word	0x00000001
.L_19:


//--------------------- .nv.callgraph             --------------------------
	.section	.nv.callgraph,"",@"SHT_CUDA_CALLGRAPH"
	.align	4
	.sectionentsize	8
	.align		4
        /*0000*/ 	.word	0x00000000
	.align		4
        /*0004*/ 	.word	0xffffffff
	.align		4
        /*0008*/ 	.word	0x00000000
	.align		4
        /*000c*/ 	.word	0xfffffffe
	.align		4
        /*0010*/ 	.word	0x00000000
	.align		4
        /*0014*/ 	.word	0xfffffffd
	.align		4
        /*0018*/ 	.word	0x00000000
	.align		4
        /*001c*/ 	.word	0xfffffffc


//--------------------- .nv.rel.action            --------------------------
	.section	.nv.rel.action,"",@"SHT_CUDA_RELOCINFO"
	.align	8
	.sectionentsize	8
        /*0000*/ 	.byte	0x73, 0x00, 0x00, 0x00, 0x00, 0x00, 0x00, 0x00, 0x00, 0x00, 0x00, 0x11, 0x25, 0x00, 0x05, 0x36


//--------------------- .nv.constant0.triton_poi_fused_eye_3 --------------------------
	.section	.nv.constant0.triton_poi_fused_eye_3,"a",@progbits
	.sectionflags	@""
	.align	4
.nv.constant0.triton_poi_fused_eye_3:
	.zero		376


//--------------------- .text.triton_poi_fused_eye_3 --------------------------
	.section	.text.triton_poi_fused_eye_3,"ax",@progbits
	.sectioninfo	@"SHI_REGISTERS=10"
	.align	128
        .global         triton_poi_fused_eye_3
        .type           triton_poi_fused_eye_3,@function
        .size           triton_poi_fused_eye_3,(.L_x_1 - triton_poi_fused_eye_3)
        .other          triton_poi_fused_eye_3,@"STO_CUDA_ENTRY STV_DEFAULT"
triton_poi_fused_eye_3:
.text.triton_poi_fused_eye_3:
[----:B------:R-:W-:Y:S02]  /*0000*/  IMAD.MOV.U32 R1, RZ, RZ, c[0x0][0x28] ;  /* 0x00000a00ff017624 */ /* 0x000fe400078e00ff */
[----:B------:R-:W0:Y:S01]  /*0010*/  S2R R0, SR_TID.X ;  /* 0x0000000000007919 */ /* 0x000e220000002100 */
[----:B------:R-:W-:Y:S01]  /*0020*/  IMAD.MOV.U32 R7, RZ, RZ, 0x4 ;  /* 0x00000004ff077424 */ /* 0x000fe200078e00ff */
[----:B------:R-:W-:Y:S02]  /*0030*/  ULDC.64 UR4, c[0x0][0x118] ;  /* 0x0000460000047ab9 */ /* 0x000fe40000000a00 */
[----:B------:R-:W1:Y:S01]  /*0040*/  S2R R3, SR_CTAID.X ;  /* 0x0000000000037919 */ /* 0x000e620000002500 */
[----:B0-----:R-:W-:Y:S01]  /*0050*/  IMAD.SHL.U32 R0, R0, 0x2, RZ ;  /* 0x0000000200007824 */ /* 0x001fe200078e00ff */
[----:B-1----:R-:W-:-:S04]  /*0060*/  SHF.R.S32.HI R2, RZ, 0x17, R3 ;  /* 0x00000017ff027819 */ /* 0x002fc80000011403 */
[----:B------:R-:W-:-:S05]  /*0070*/  LOP3.LUT R0, R0, 0xfe, RZ, 0xc0, !PT ;  /* 0x000000fe00007812 */ /* 0x000fca00078ec0ff */
[----:B------:R-:W-:Y:S01]  /*0080*/  IMAD R0, R3, 0x100, R0 ;  /* 0x0000010003007824 */ /* 0x000fe200078e0200 */
[----:B------:R-:W-:-:S04]  /*0090*/  SGXT R3, R2, 0x1 ;  /* 0x000000010203781a */ /* 0x000fc80000000200 */
[----:B------:R-:W-:Y:S02]  /*00a0*/  IADD3 R2, R0, 0x1, RZ ;  /* 0x0000000100027810 */ /* 0x000fe40007ffe0ff */
[C---:B------:R-:W-:Y:S02]  /*00b0*/  LEA.HI R4, R3.reuse, R0, RZ, 0x6 ;  /* 0x0000000003047211 */ /* 0x040fe400078f30ff */
[----:B------:R-:W-:Y:S02]  /*00c0*/  LEA.HI R5, R3, R2, RZ, 0x6 ;  /* 0x0000000203057211 */ /* 0x000fe400078f30ff */
[----:B------:R-:W-:Y:S02]  /*00d0*/  LOP3.LUT R3, R4, 0xffffffc0, RZ, 0xc0, !PT ;  /* 0xffffffc004037812 */ /* 0x000fe400078ec0ff */
[----:B------:R-:W-:Y:S02]  /*00e0*/  LOP3.LUT R5, R5, 0xffffffc0, RZ, 0xc0, !PT ;  /* 0xffffffc005057812 */ /* 0x000fe400078ec0ff */
[----:B------:R-:W-:Y:S01]  /*00f0*/  SHF.R.S32.HI R4, RZ, 0x6, R4 ;  /* 0x00000006ff047819 */ /* 0x000fe20000011404 */
[----:B------:R-:W-:-:S02]  /*0100*/  IMAD.IADD R3, R0, 0x1, -R3 ;  /* 0x0000000100037824 */ /* 0x000fc400078e0a03 */
[----:B------:R-:W-:-:S03]  /*0110*/  IMAD.IADD R5, R2, 0x1, -R5 ;  /* 0x0000000102057824 */ /* 0x000fc600078e0a05 */
[----:B------:R-:W-:Y:S01]  /*0120*/  ISETP.NE.AND P0, PT, R4, R3, PT ;  /* 0x000000030400720c */ /* 0x000fe20003f05270 */
[----:B------:R-:W-:Y:S01]  /*0130*/  IMAD.WIDE R2, R0, R7, c[0x0][0x160] ;  /* 0x0000580000027625 */ /* 0x000fe200078e0207 */
[----:B------:R-:W-:Y:S02]  /*0140*/  ISETP.NE.AND P1, PT, R4, R5, PT ;  /* 0x000000050400720c */ /* 0x000fe40003f25270 */
[----:B------:R-:W-:Y:S02]  /*0150*/  SEL R4, RZ, 0x3f800000, P0 ;  /* 0x3f800000ff047807 */ /* 0x000fe40000000000 */
[----:B------:R-:W-:-:S05]  /*0160*/  SEL R5, RZ, 0x3f800000, P1 ;  /* 0x3f800000ff057807 */ /* 0x000fca0000800000 */
[----:B------:R-:W-:Y:S01]  /*0170*/  STG.E.64 [R2.64], R4 ;  /* 0x0000000402007986 */ /* 0x000fe2000c101b04 */
[----:B------:R-:W-:Y:S05]  /*0180*/  EXIT ;  /* 0x000000000000794d */ /* 0x000fea0003800000 */
.L_x_0:
[----:B------:R-:W-:-:S00]  /*0190*/  BRA `(.L_x_0) ;  /* 0xfffffff000007947 */ /* 0x000fc0000383ffff */
[----:B------:R-:W-:-:S00]  /*01a0*/  NOP ;  /* 0x0000000000007918 */ /* 0x000fc00000000000 */
        /* <DEDUP_REMOVED lines=13> */
.L_x_1:
